//
// Generated by NVIDIA NVVM Compiler
//
// Compiler Build ID: CL-36424714
// Cuda compilation tools, release 13.0, V13.0.88
// Based on NVVM 20.0.0
//

.version 9.0
.target sm_100
.address_size 64

	// .globl	_Z10shared_latPjS_Pmj
// _ZZ10shared_latPjS_PmjE1s has been demoted

.visible .entry _Z10shared_latPjS_Pmj(
	.param .u64 .ptr .align 1 _Z10shared_latPjS_Pmj_param_0,
	.param .u64 .ptr .align 1 _Z10shared_latPjS_Pmj_param_1,
	.param .u64 .ptr .align 1 _Z10shared_latPjS_Pmj_param_2,
	.param .u32 _Z10shared_latPjS_Pmj_param_3
)
{
	.reg .pred 	%p<5>;
	.reg .b32 	%r<217>;
	.reg .b64 	%rd<12>;
	// demoted variable
	.shared .align 8 .b8 _ZZ10shared_latPjS_PmjE1s[32768];
	ld.param.u64 	%rd3, [_Z10shared_latPjS_Pmj_param_0];
	ld.param.u64 	%rd4, [_Z10shared_latPjS_Pmj_param_1];
	ld.param.u64 	%rd5, [_Z10shared_latPjS_Pmj_param_2];
	ld.param.u32 	%r10, [_Z10shared_latPjS_Pmj_param_3];
	mov.u32 	%r11, %tid.x;
	mov.u32 	%r12, %ctaid.x;
	mov.u32 	%r1, %ntid.x;
	mad.lo.s32 	%r2, %r12, %r1, %r11;
	sub.s32 	%r3, 4096, %r10;
	setp.ge.u32 	%p1, %r2, %r3;
	@%p1 bra 	$L__BB0_3;
	mov.u32 	%r13, %nctaid.x;
	mul.lo.s32 	%r4, %r1, %r13;
	mov.u32 	%r17, _ZZ10shared_latPjS_PmjE1s;
	mov.u32 	%r215, %r2;
$L__BB0_2:
	add.s32 	%r14, %r215, %r10;
	and.b32  	%r15, %r14, 4095;
	cvt.u64.u32 	%rd6, %r15;
	shl.b32 	%r16, %r215, 3;
	add.s32 	%r18, %r17, %r16;
	st.shared.u64 	[%r18], %rd6;
	add.s32 	%r215, %r215, %r4;
	setp.lt.u32 	%p2, %r215, %r3;
	@%p2 bra 	$L__BB0_2;
$L__BB0_3:
	setp.ne.s32 	%p3, %r2, 0;
	@%p3 bra 	$L__BB0_7;
	mov.b64 	%rd11, 0;
	mov.b32 	%r216, 0;
	// begin inline asm
	mov.u32 %r19, %clock;
	// end inline asm
	mov.u32 	%r23, _ZZ10shared_latPjS_PmjE1s;
$L__BB0_5:
	cvt.u32.u64 	%r21, %rd11;
	shl.b32 	%r22, %r21, 3;
	add.s32 	%r24, %r23, %r22;
	ld.shared.u32 	%r25, [%r24];
	shl.b32 	%r26, %r25, 3;
	add.s32 	%r27, %r23, %r26;
	ld.shared.u32 	%r28, [%r27];
	shl.b32 	%r29, %r28, 3;
	add.s32 	%r30, %r23, %r29;
	ld.shared.u32 	%r31, [%r30];
	shl.b32 	%r32, %r31, 3;
	add.s32 	%r33, %r23, %r32;
	ld.shared.u32 	%r34, [%r33];
	shl.b32 	%r35, %r34, 3;
	add.s32 	%r36, %r23, %r35;
	ld.shared.u32 	%r37, [%r36];
	shl.b32 	%r38, %r37, 3;
	add.s32 	%r39, %r23, %r38;
	ld.shared.u32 	%r40, [%r39];
	shl.b32 	%r41, %r40, 3;
	add.s32 	%r42, %r23, %r41;
	ld.shared.u32 	%r43, [%r42];
	shl.b32 	%r44, %r43, 3;
	add.s32 	%r45, %r23, %r44;
	ld.shared.u32 	%r46, [%r45];
	shl.b32 	%r47, %r46, 3;
	add.s32 	%r48, %r23, %r47;
	ld.shared.u32 	%r49, [%r48];
	shl.b32 	%r50, %r49, 3;
	add.s32 	%r51, %r23, %r50;
	ld.shared.u32 	%r52, [%r51];
	shl.b32 	%r53, %r52, 3;
	add.s32 	%r54, %r23, %r53;
	ld.shared.u32 	%r55, [%r54];
	shl.b32 	%r56, %r55, 3;
	add.s32 	%r57, %r23, %r56;
	ld.shared.u32 	%r58, [%r57];
	shl.b32 	%r59, %r58, 3;
	add.s32 	%r60, %r23, %r59;
	ld.shared.u32 	%r61, [%r60];
	shl.b32 	%r62, %r61, 3;
	add.s32 	%r63, %r23, %r62;
	ld.shared.u32 	%r64, [%r63];
	shl.b32 	%r65, %r64, 3;
	add.s32 	%r66, %r23, %r65;
	ld.shared.u32 	%r67, [%r66];
	shl.b32 	%r68, %r67, 3;
	add.s32 	%r69, %r23, %r68;
	ld.shared.u32 	%r70, [%r69];
	shl.b32 	%r71, %r70, 3;
	add.s32 	%r72, %r23, %r71;
	ld.shared.u32 	%r73, [%r72];
	shl.b32 	%r74, %r73, 3;
	add.s32 	%r75, %r23, %r74;
	ld.shared.u32 	%r76, [%r75];
	shl.b32 	%r77, %r76, 3;
	add.s32 	%r78, %r23, %r77;
	ld.shared.u32 	%r79, [%r78];
	shl.b32 	%r80, %r79, 3;
	add.s32 	%r81, %r23, %r80;
	ld.shared.u32 	%r82, [%r81];
	shl.b32 	%r83, %r82, 3;
	add.s32 	%r84, %r23, %r83;
	ld.shared.u32 	%r85, [%r84];
	shl.b32 	%r86, %r85, 3;
	add.s32 	%r87, %r23, %r86;
	ld.shared.u32 	%r88, [%r87];
	shl.b32 	%r89, %r88, 3;
	add.s32 	%r90, %r23, %r89;
	ld.shared.u32 	%r91, [%r90];
	shl.b32 	%r92, %r91, 3;
	add.s32 	%r93, %r23, %r92;
	ld.shared.u32 	%r94, [%r93];
	shl.b32 	%r95, %r94, 3;
	add.s32 	%r96, %r23, %r95;
	ld.shared.u32 	%r97, [%r96];
	shl.b32 	%r98, %r97, 3;
	add.s32 	%r99, %r23, %r98;
	ld.shared.u32 	%r100, [%r99];
	shl.b32 	%r101, %r100, 3;
	add.s32 	%r102, %r23, %r101;
	ld.shared.u32 	%r103, [%r102];
	shl.b32 	%r104, %r103, 3;
	add.s32 	%r105, %r23, %r104;
	ld.shared.u32 	%r106, [%r105];
	shl.b32 	%r107, %r106, 3;
	add.s32 	%r108, %r23, %r107;
	ld.shared.u32 	%r109, [%r108];
	shl.b32 	%r110, %r109, 3;
	add.s32 	%r111, %r23, %r110;
	ld.shared.u32 	%r112, [%r111];
	shl.b32 	%r113, %r112, 3;
	add.s32 	%r114, %r23, %r113;
	ld.shared.u32 	%r115, [%r114];
	shl.b32 	%r116, %r115, 3;
	add.s32 	%r117, %r23, %r116;
	ld.shared.u32 	%r118, [%r117];
	shl.b32 	%r119, %r118, 3;
	add.s32 	%r120, %r23, %r119;
	ld.shared.u32 	%r121, [%r120];
	shl.b32 	%r122, %r121, 3;
	add.s32 	%r123, %r23, %r122;
	ld.shared.u32 	%r124, [%r123];
	shl.b32 	%r125, %r124, 3;
	add.s32 	%r126, %r23, %r125;
	ld.shared.u32 	%r127, [%r126];
	shl.b32 	%r128, %r127, 3;
	add.s32 	%r129, %r23, %r128;
	ld.shared.u32 	%r130, [%r129];
	shl.b32 	%r131, %r130, 3;
	add.s32 	%r132, %r23, %r131;
	ld.shared.u32 	%r133, [%r132];
	shl.b32 	%r134, %r133, 3;
	add.s32 	%r135, %r23, %r134;
	ld.shared.u32 	%r136, [%r135];
	shl.b32 	%r137, %r136, 3;
	add.s32 	%r138, %r23, %r137;
	ld.shared.u32 	%r139, [%r138];
	shl.b32 	%r140, %r139, 3;
	add.s32 	%r141, %r23, %r140;
	ld.shared.u32 	%r142, [%r141];
	shl.b32 	%r143, %r142, 3;
	add.s32 	%r144, %r23, %r143;
	ld.shared.u32 	%r145, [%r144];
	shl.b32 	%r146, %r145, 3;
	add.s32 	%r147, %r23, %r146;
	ld.shared.u32 	%r148, [%r147];
	shl.b32 	%r149, %r148, 3;
	add.s32 	%r150, %r23, %r149;
	ld.shared.u32 	%r151, [%r150];
	shl.b32 	%r152, %r151, 3;
	add.s32 	%r153, %r23, %r152;
	ld.shared.u32 	%r154, [%r153];
	shl.b32 	%r155, %r154, 3;
	add.s32 	%r156, %r23, %r155;
	ld.shared.u32 	%r157, [%r156];
	shl.b32 	%r158, %r157, 3;
	add.s32 	%r159, %r23, %r158;
	ld.shared.u32 	%r160, [%r159];
	shl.b32 	%r161, %r160, 3;
	add.s32 	%r162, %r23, %r161;
	ld.shared.u32 	%r163, [%r162];
	shl.b32 	%r164, %r163, 3;
	add.s32 	%r165, %r23, %r164;
	ld.shared.u32 	%r166, [%r165];
	shl.b32 	%r167, %r166, 3;
	add.s32 	%r168, %r23, %r167;
	ld.shared.u32 	%r169, [%r168];
	shl.b32 	%r170, %r169, 3;
	add.s32 	%r171, %r23, %r170;
	ld.shared.u32 	%r172, [%r171];
	shl.b32 	%r173, %r172, 3;
	add.s32 	%r174, %r23, %r173;
	ld.shared.u32 	%r175, [%r174];
	shl.b32 	%r176, %r175, 3;
	add.s32 	%r177, %r23, %r176;
	ld.shared.u32 	%r178, [%r177];
	shl.b32 	%r179, %r178, 3;
	add.s32 	%r180, %r23, %r179;
	ld.shared.u32 	%r181, [%r180];
	shl.b32 	%r182, %r181, 3;
	add.s32 	%r183, %r23, %r182;
	ld.shared.u32 	%r184, [%r183];
	shl.b32 	%r185, %r184, 3;
	add.s32 	%r186, %r23, %r185;
	ld.shared.u32 	%r187, [%r186];
	shl.b32 	%r188, %r187, 3;
	add.s32 	%r189, %r23, %r188;
	ld.shared.u32 	%r190, [%r189];
	shl.b32 	%r191, %r190, 3;
	add.s32 	%r192, %r23, %r191;
	ld.shared.u32 	%r193, [%r192];
	shl.b32 	%r194, %r193, 3;
	add.s32 	%r195, %r23, %r194;
	ld.shared.u32 	%r196, [%r195];
	shl.b32 	%r197, %r196, 3;
	add.s32 	%r198, %r23, %r197;
	ld.shared.u32 	%r199, [%r198];
	shl.b32 	%r200, %r199, 3;
	add.s32 	%r201, %r23, %r200;
	ld.shared.u32 	%r202, [%r201];
	shl.b32 	%r203, %r202, 3;
	add.s32 	%r204, %r23, %r203;
	ld.shared.u32 	%r205, [%r204];
	shl.b32 	%r206, %r205, 3;
	add.s32 	%r207, %r23, %r206;
	ld.shared.u32 	%r208, [%r207];
	shl.b32 	%r209, %r208, 3;
	add.s32 	%r210, %r23, %r209;
	ld.shared.u32 	%r211, [%r210];
	shl.b32 	%r212, %r211, 3;
	add.s32 	%r213, %r23, %r212;
	ld.shared.u64 	%rd11, [%r213];
	add.s32 	%r216, %r216, 64;
	setp.ne.s32 	%p4, %r216, 2048;
	@%p4 bra 	$L__BB0_5;
	// begin inline asm
	mov.u32 %r214, %clock;
	// end inline asm
	cvta.to.global.u64 	%rd8, %rd3;
	st.global.u32 	[%rd8], %r19;
	cvta.to.global.u64 	%rd9, %rd4;
	st.global.u32 	[%rd9], %r214;
	cvta.to.global.u64 	%rd10, %rd5;
	st.global.u64 	[%rd10], %rd11;
$L__BB0_7:
	ret;

}


// ===== COMPILED SASS (sm_100) =====

	.target	sm_100

	.elftype	@"ET_EXEC"


//--------------------- .note.nv.tkinfo           --------------------------
	.section	.note.nv.tkinfo,"",@"SHT_NOTE"
	.sectionflags	@"SHF_NOTE_NV_TKINFO"
	.tkinfo
        /*0018*/ 	.word	0x00000002
        /*0030*/ 	.string	""
        /*0030*/ 	.string	"ptxas"
        /*0030*/ 	.string	"Cuda compilation tools, release 13.0, V13.0.88"
        /*0030*/ 	.string	"Build cuda_13.0.r13.0/compiler.36424714_0"
        /*0030*/ 	.string	"-arch sm_100 -m 64 "



//--------------------- .note.nv.cuinfo           --------------------------
	.section	.note.nv.cuinfo,"",@"SHT_NOTE"
	.sectionflags	@"SHF_NOTE_NV_CUINFO"
        /*0018*/ 	.short	0x0002
        /*001a*/ 	.short	0x0064
        /*001c*/ 	.short	0x0082
	.zero		2


//--------------------- .nv.info                  --------------------------
	.section	.nv.info,"",@"SHT_CUDA_INFO"
	.align	4


	//----- nvinfo : EIATTR_REGCOUNT
	.align		4
        /*0000*/ 	.byte	0x04, 0x2f
        /*0002*/ 	.short	(.L_1 - .L_0)
	.align		4
.L_0:
        /*0004*/ 	.word	index@(_Z10shared_latPjS_Pmj)
        /*0008*/ 	.word	0x0000000e


	//----- nvinfo : EIATTR_FRAME_SIZE
	.align		4
.L_1:
        /*000c*/ 	.byte	0x04, 0x11
        /*000e*/ 	.short	(.L_3 - .L_2)
	.align		4
.L_2:
        /*0010*/ 	.word	index@(_Z10shared_latPjS_Pmj)
        /*0014*/ 	.word	0x00000000


	//----- nvinfo : EIATTR_MIN_STACK_SIZE
	.align		4
.L_3:
        /*0018*/ 	.byte	0x04, 0x12
        /*001a*/ 	.short	(.L_5 - .L_4)
	.align		4
.L_4:
        /*001c*/ 	.word	index@(_Z10shared_latPjS_Pmj)
        /*0020*/ 	.word	0x00000000
.L_5:


//--------------------- .nv.compat                --------------------------
	.section	.nv.compat,"",@"SHT_CUDA_COMPAT_INFO"
	.align	4
        /*0000*/ 	.byte	0x02, 0x09, 0x00, 0x00, 0x02, 0x02, 0x01, 0x00, 0x02, 0x05, 0x05, 0x00, 0x03, 0x07, 0x01, 0x01
        /*0010*/ 	.byte	0x02, 0x03, 0x00, 0x00, 0x02, 0x06, 0x01, 0x00, 0x04, 0x0b, 0x08, 0x00, 0x09, 0x00, 0x00, 0x00
        /*0020*/ 	.byte	0x00, 0x00, 0x00, 0x00


//--------------------- .nv.info._Z10shared_latPjS_Pmj --------------------------
	.section	.nv.info._Z10shared_latPjS_Pmj,"",@"SHT_CUDA_INFO"
	.sectionflags	@""
	.align	4


	//----- nvinfo : EIATTR_CUDA_API_VERSION
	.align		4
        /*0000*/ 	.byte	0x04, 0x37
        /*0002*/ 	.short	(.L_7 - .L_6)
.L_6:
        /*0004*/ 	.word	0x00000082


	//----- nvinfo : EIATTR_KPARAM_INFO
	.align		4
.L_7:
        /*0008*/ 	.byte	0x04, 0x17
        /*000a*/ 	.short	(.L_9 - .L_8)
.L_8:
        /*000c*/ 	.word	0x00000000
        /*0010*/ 	.short	0x0003
        /*0012*/ 	.short	0x0018
        /*0014*/ 	.byte	0x00, 0xf0, 0x11, 0x00


	//----- nvinfo : EIATTR_KPARAM_INFO
	.align		4
.L_9:
        /*0018*/ 	.byte	0x04, 0x17
        /*001a*/ 	.short	(.L_11 - .L_10)
.L_10:
        /*001c*/ 	.word	0x00000000
        /*0020*/ 	.short	0x0002
        /*0022*/ 	.short	0x0010
        /*0024*/ 	.byte	0x00, 0xf5, 0x21, 0x00


	//----- nvinfo : EIATTR_KPARAM_INFO
	.align		4
.L_11:
        /*0028*/ 	.byte	0x04, 0x17
        /*002a*/ 	.short	(.L_13 - .L_12)
.L_12:
        /*002c*/ 	.word	0x00000000
        /*0030*/ 	.short	0x0001
        /*0032*/ 	.short	0x0008
        /*0034*/ 	.byte	0x00, 0xf5, 0x21, 0x00


	//----- nvinfo : EIATTR_KPARAM_INFO
	.align		4
.L_13:
        /*0038*/ 	.byte	0x04, 0x17
        /*003a*/ 	.short	(.L_15 - .L_14)
.L_14:
        /*003c*/ 	.word	0x00000000
        /*0040*/ 	.short	0x0000
        /*0042*/ 	.short	0x0000
        /*0044*/ 	.byte	0x00, 0xf5, 0x21, 0x00


	//----- nvinfo : EIATTR_SPARSE_MMA_MASK
	.align		4
.L_15:
        /*0048*/ 	.byte	0x03, 0x50
        /*004a*/ 	.short	0x0000


	//----- nvinfo : EIATTR_MAXREG_COUNT
	.align		4
        /*004c*/ 	.byte	0x03, 0x1b
        /*004e*/ 	.short	0x00ff


	//----- nvinfo : EIATTR_MERCURY_ISA_VERSION
	.align		4
        /*0050*/ 	.byte	0x03, 0x5f
        /*0052*/ 	.short	0x0101


	//----- nvinfo : EIATTR_VRC_CTA_INIT_COUNT
	.align		4
        /*0054*/ 	.byte	0x02, 0x4a
	.zero		1
	.zero		1


	//----- nvinfo : EIATTR_EXIT_INSTR_OFFSETS
	.align		4
        /*0058*/ 	.byte	0x04, 0x1c
        /*005a*/ 	.short	(.L_17 - .L_16)


	//   ....[0]....
.L_16:
        /*005c*/ 	.word	0x000001a0


	//   ....[1]....
        /*0060*/ 	.word	0x00000ac0


	//----- nvinfo : EIATTR_CRS_STACK_SIZE
	.align		4
.L_17:
        /*0064*/ 	.byte	0x04, 0x1e
        /*0066*/ 	.short	(.L_19 - .L_18)
.L_18:
        /*0068*/ 	.word	0x00000000


	//----- nvinfo : EIATTR_CBANK_PARAM_SIZE
	.align		4
.L_19:
        /*006c*/ 	.byte	0x03, 0x19
        /*006e*/ 	.short	0x001c


	//----- nvinfo : EIATTR_PARAM_CBANK
	.align		4
        /*0070*/ 	.byte	0x04, 0x0a
        /*0072*/ 	.short	(.L_21 - .L_20)
	.align		4
.L_20:
        /*0074*/ 	.word	index@(.nv.constant0._Z10shared_latPjS_Pmj)
        /*0078*/ 	.short	0x0380
        /*007a*/ 	.short	0x001c


	//----- nvinfo : EIATTR_SW_WAR
	.align		4
.L_21:
        /*007c*/ 	.byte	0x04, 0x36
        /*007e*/ 	.short	(.L_23 - .L_22)
.L_22:
        /*0080*/ 	.word	0x00000008
.L_23:


//--------------------- .nv.callgraph             --------------------------
	.section	.nv.callgraph,"",@"SHT_CUDA_CALLGRAPH"
	.align	4
	.sectionentsize	8
	.align		4
        /*0000*/ 	.word	0x00000000
	.align		4
        /*0004*/ 	.word	0xffffffff
	.align		4
        /*0008*/ 	.word	0x00000000
	.align		4
        /*000c*/ 	.word	0xfffffffe
	.align		4
        /*0010*/ 	.word	0x00000000
	.align		4
        /*0014*/ 	.word	0xfffffffd
	.align		4
        /*0018*/ 	.word	0x00000000
	.align		4
        /*001c*/ 	.word	0xfffffffc


//--------------------- .text._Z10shared_latPjS_Pmj --------------------------
	.section	.text._Z10shared_latPjS_Pmj,"ax",@progbits
	.align	128
        .global         _Z10shared_latPjS_Pmj
        .type           _Z10shared_latPjS_Pmj,@function
        .size           _Z10shared_latPjS_Pmj,(.L_x_5 - _Z10shared_latPjS_Pmj)
        .other          _Z10shared_latPjS_Pmj,@"STO_CUDA_ENTRY STV_DEFAULT"
_Z10shared_latPjS_Pmj:
.text._Z10shared_latPjS_Pmj:
[----:B------:R-:W-:Y:S01]  /*0000*/  LDC R1, c[0x0][0x37c] ;  /* 0x0000df00ff017b82 */ /* 0x000fe20000000800 */
[----:B------:R-:W0:Y:S07]  /*0010*/  S2R R0, SR_TID.X ;  /* 0x0000000000007919 */ /* 0x000e2e0000002100 */
[----:B------:R-:W0:Y:S01]  /*0020*/  S2UR UR5, SR_CTAID.X ;  /* 0x00000000000579c3 */ /* 0x000e220000002500 */
[----:B------:R-:W1:Y:S01]  /*0030*/  LDCU UR6, c[0x0][0x398] ;  /* 0x00007300ff0677ac */ /* 0x000e620008000800 */
[----:B------:R-:W-:Y:S06]  /*0040*/  BSSY.RECONVERGENT B0, `(.L_x_0) ;  /* 0x0000015000007945 */ /* 0x000fec0003800200 */
[----:B------:R-:W0:Y:S01]  /*0050*/  LDC R7, c[0x0][0x360] ;  /* 0x0000d800ff077b82 */ /* 0x000e220000000800 */
[----:B-1----:R-:W-:Y:S01]  /*0060*/  UIADD3 UR4, UPT, UPT, -UR6, 0x1000, URZ ;  /* 0x0000100006047890 */ /* 0x002fe2000fffe1ff */
[----:B0-----:R-:W-:-:S05]  /*0070*/  IMAD R0, R7, UR5, R0 ;  /* 0x0000000507007c24 */ /* 0x001fca000f8e0200 */
[C---:B------:R-:W-:Y:S02]  /*0080*/  ISETP.GE.U32.AND P1, PT, R0.reuse, UR4, PT ;  /* 0x0000000400007c0c */ /* 0x040fe4000bf26070 */
[----:B------:R-:W-:-:S11]  /*0090*/  ISETP.NE.AND P0, PT, R0, RZ, PT ;  /* 0x000000ff0000720c */ /* 0x000fd60003f05270 */
[----:B------:R-:W-:Y:S05]  /*00a0*/  @P1 BRA `(.L_x_1) ;  /* 0x0000000000381947 */ /* 0x000fea0003800000 */
[----:B------:R-:W0:Y:S01]  /*00b0*/  S2R R3, SR_CgaCtaId ;  /* 0x0000000000037919 */ /* 0x000e220000008800 */
[----:B------:R-:W1:Y:S01]  /*00c0*/  LDCU UR5, c[0x0][0x370] ;  /* 0x00006e00ff0577ac */ /* 0x000e620008000800 */
[----:B------:R-:W-:Y:S01]  /*00d0*/  MOV R2, 0x400 ;  /* 0x0000040000027802 */ /* 0x000fe20000000f00 */
[----:B------:R-:W-:Y:S02]  /*00e0*/  IMAD.MOV.U32 R5, RZ, RZ, R0 ;  /* 0x000000ffff057224 */ /* 0x000fe400078e0000 */
[----:B-1----:R-:W-:Y:S01]  /*00f0*/  IMAD R0, R7, UR5, RZ ;  /* 0x0000000507007c24 */ /* 0x002fe2000f8e02ff */
[----:B0-----:R-:W-:-:S07]  /*0100*/  LEA R4, R3, R2, 0x18 ;  /* 0x0000000203047211 */ /* 0x001fce00078ec0ff */
.L_x_2:
[C---:B------:R-:W-:Y:S01]  /*0110*/  VIADD R2, R5.reuse, UR6 ;  /* 0x0000000605027c36 */ /* 0x040fe20008000000 */
[----:B------:R-:W-:Y:S01]  /*0120*/  LEA R7, R5, R4, 0x3 ;  /* 0x0000000405077211 */ /* 0x000fe200078e18ff */
[----:B------:R-:W-:Y:S02]  /*0130*/  IMAD.MOV.U32 R3, RZ, RZ, RZ ;  /* 0x000000ffff037224 */ /* 0x000fe400078e00ff */
[----:B------:R-:W-:Y:S01]  /*0140*/  IMAD.IADD R5, R0, 0x1, R5 ;  /* 0x0000000100057824 */ /* 0x000fe200078e0205 */
[----:B------:R-:W-:-:S04]  /*0150*/  LOP3.LUT R2, R2, 0xfff, RZ, 0xc0, !PT ;  /* 0x00000fff02027812 */ /* 0x000fc800078ec0ff */
[----:B------:R-:W-:Y:S01]  /*0160*/  ISETP.GE.U32.AND P1, PT, R5, UR4, PT ;  /* 0x0000000405007c0c */ /* 0x000fe2000bf26070 */
[----:B------:R0:W-:-:S12]  /*0170*/  STS.64 [R7], R2 ;  /* 0x0000000207007388 */ /* 0x0001d80000000a00 */
[----:B0-----:R-:W-:Y:S05]  /*0180*/  @!P1 BRA `(.L_x_2) ;  /* 0xfffffffc00e09947 */ /* 0x001fea000383ffff */
.L_x_1:
[----:B------:R-:W-:Y:S05]  /*0190*/  BSYNC.RECONVERGENT B0 ;  /* 0x0000000000007941 */ /* 0x000fea0003800200 */
.L_x_0:
[----:B------:R-:W-:Y:S05]  /*01a0*/  @P0 EXIT ;  /* 0x000000000000094d */ /* 0x000fea0003800000 */
[----:B------:R-:W-:Y:S01]  /*01b0*/  CS2R R4, SRZ ;  /* 0x0000000000047805 */ /* 0x000fe2000001ff00 */
[----:B------:R-:W-:Y:S01]  /*01c0*/  UMOV UR4, URZ ;  /* 0x000000ff00047c82 */ /* 0x000fe20008000000 */
[----:B------:R-:W-:Y:S01]  /*01d0*/  CS2R.32 R0, SR_CLOCKLO ;  /* 0x0000000000007805 */ /* 0x000fe20000005000 */
[----:B------:R-:W0:Y:S01]  /*01e0*/  S2R R3, SR_CgaCtaId ;  /* 0x0000000000037919 */ /* 0x000e220000008800 */
[----:B------:R-:W-:Y:S01]  /*01f0*/  MOV R2, 0x400 ;  /* 0x0000040000027802 */ /* 0x000fe20000000f00 */
[----:B------:R-:W1:Y:S03]  /*0200*/  LDCU.64 UR6, c[0x0][0x358] ;  /* 0x00006b00ff0677ac */ /* 0x000e660008000a00 */
[----:B01----:R-:W-:-:S07]  /*0210*/  LEA R2, R3, R2, 0x18 ;  /* 0x0000000203027211 */ /* 0x003fce00078ec0ff */
.L_x_3:
[----:B0-----:R-:W-:Y:S01]  /*0220*/  LEA R4, R4, R2, 0x3 ;  /* 0x0000000204047211 */ /* 0x001fe200078e18ff */
[----:B------:R-:W-:-:S04]  /*0230*/  UIADD3 UR4, UPT, UPT, UR4, 0x40, URZ ;  /* 0x0000004004047890 */ /* 0x000fc8000fffe0ff */
[----:B------:R-:W0:Y:S01]  /*0240*/  LDS R3, [R4] ;  /* 0x0000000004037984 */ /* 0x000e220000000800 */
[----:B------:R-:W-:Y:S01]  /*0250*/  UISETP.NE.AND UP0, UPT, UR4, 0x800, UPT ;  /* 0x000008000400788c */ /* 0x000fe2000bf05270 */
[----:B0-----:R-:W-:-:S06]  /*0260*/  IMAD R3, R3, 0x8, R2 ;  /* 0x0000000803037824 */ /* 0x001fcc00078e0202 */
[----:B------:R-:W0:Y:S02]  /*0270*/  LDS R3, [R3] ;  /* 0x0000000003037984 */ /* 0x000e240000000800 */
[----:B0-----:R-:W-:-:S06]  /*0280*/  IMAD R5, R3, 0x8, R2 ;  /* 0x0000000803057824 */ /* 0x001fcc00078e0202 */
[----:B------:R-:W0:Y:S02]  /*0290*/  LDS R5, [R5] ;  /* 0x0000000005057984 */ /* 0x000e240000000800 */
[----:B0-----:R-:W-:-:S05]  /*02a0*/  LEA R6, R5, R2, 0x3 ;  /* 0x0000000205067211 */ /* 0x001fca00078e18ff */
[----:B------:R-:W0:Y:S02]  /*02b0*/  LDS R7, [R6] ;  /* 0x0000000006077984 */ /* 0x000e240000000800 */
[----:B0-----:R-:W-:-:S06]  /*02c0*/  IMAD R7, R7, 0x8, R2 ;  /* 0x0000000807077824 */ /* 0x001fcc00078e0202 */
[----:B------:R-:W0:Y:S02]  /*02d0*/  LDS R7, [R7] ;  /* 0x0000000007077984 */ /* 0x000e240000000800 */
[----:B0-----:R-:W-:-:S05]  /*02e0*/  IMAD R8, R7, 0x8, R2 ;  /* 0x0000000807087824 */ /* 0x001fca00078e0202 */
[----:B------:R-:W0:Y:S02]  /*02f0*/  LDS R9, [R8] ;  /* 0x0000000008097984 */ /* 0x000e240000000800 */
[----:B0-----:R-:W-:-:S06]  /*0300*/  LEA R9, R9, R2, 0x3 ;  /* 0x0000000209097211 */ /* 0x001fcc00078e18ff */
[----:B------:R-:W0:Y:S02]  /*0310*/  LDS R9, [R9] ;  /* 0x0000000009097984 */ /* 0x000e240000000800 */
[----:B0-----:R-:W-:-:S06]  /*0320*/  IMAD R3, R9, 0x8, R2 ;  /* 0x0000000809037824 */ /* 0x001fcc00078e0202 */
[----:B------:R-:W0:Y:S02]  /*0330*/  LDS R3, [R3] ;  /* 0x0000000003037984 */ /* 0x000e240000000800 */
[----:B0-----:R-:W-:-:S05]  /*0340*/  IMAD R4, R3, 0x8, R2 ;  /* 0x0000000803047824 */ /* 0x001fca00078e0202 */
[----:B------:R-:W0:Y:S02]  /*0350*/  LDS R5, [R4] ;  /* 0x0000000004057984 */ /* 0x000e240000000800 */
[----:B0-----:R-:W-:-:S06]  /*0360*/  LEA R5, R5, R2, 0x3 ;  /* 0x0000000205057211 */ /* 0x001fcc00078e18ff */
[----:B------:R-:W0:Y:S02]  /*0370*/  LDS R5, [R5] ;  /* 0x0000000005057984 */ /* 0x000e240000000800 */
[----:B0-----:R-:W-:-:S05]  /*0380*/  IMAD R6, R5, 0x8, R2 ;  /* 0x0000000805067824 */ /* 0x001fca00078e0202 */
[----:B------:R-:W0:Y:S02]  /*0390*/  LDS R7, [R6] ;  /* 0x0000000006077984 */ /* 0x000e240000000800 */
[----:B0-----:R-:W-:-:S06]  /*03a0*/  IMAD R7, R7, 0x8, R2 ;  /* 0x0000000807077824 */ /* 0x001fcc00078e0202 */
[----:B------:R-:W0:Y:S02]  /*03b0*/  LDS R7, [R7] ;  /* 0x0000000007077984 */ /* 0x000e240000000800 */
[----:B0-----:R-:W-:-:S05]  /*03c0*/  LEA R8, R7, R2, 0x3 ;  /* 0x0000000207087211 */ /* 0x001fca00078e18ff */
[----:B------:R-:W0:Y:S02]  /*03d0*/  LDS R9, [R8] ;  /* 0x0000000008097984 */ /* 0x000e240000000800 */
        /* <DEDUP_REMOVED lines=16> */
[----:B0-----:R-:W-:-:S06]  /*04e0*/  LEA R3, R9, R2, 0x3 ;  /* 0x0000000209037211 */ /* 0x001fcc00078e18ff */
[----:B------:R-:W0:Y:S02]  /*04f0*/  LDS R3, [R3] ;  /* 0x0000000003037984 */ /* 0x000e240000000800 */
[----:B0-----:R-:W-:-:S05]  /*0500*/  IMAD R4, R3, 0x8, R2 ;  /* 0x0000000803047824 */ /* 0x001fca00078e0202 */
        /* <DEDUP_REMOVED lines=81> */
[----:B0-----:R-:W-:-:S06]  /*0a20*/  LEA R4, R3, R2, 0x3 ;  /* 0x0000000203047211 */ /* 0x001fcc00078e18ff */
[----:B------:R-:W0:Y:S01]  /*0a30*/  LDS.64 R4, [R4] ;  /* 0x0000000004047984 */ /* 0x000e220000000a00 */
[----:B------:R-:W-:Y:S05]  /*0a40*/  BRA.U UP0, `(.L_x_3) ;  /* 0xfffffff500f47547 */ /* 0x000fea000b83ffff */
[----:B------:R-:W-:Y:S01]  /*0a50*/  CS2R.32 R11, SR_CLOCKLO ;  /* 0x00000000000b7805 */ /* 0x000fe20000005000 */
[----:B------:R-:W1:Y:S08]  /*0a60*/  LDC.64 R2, c[0x0][0x380] ;  /* 0x0000e000ff027b82 */ /* 0x000e700000000a00 */
[----:B------:R-:W2:Y:S08]  /*0a70*/  LDC.64 R6, c[0x0][0x388] ;  /* 0x0000e200ff067b82 */ /* 0x000eb00000000a00 */
[----:B------:R-:W0:Y:S01]  /*0a80*/  LDC.64 R8, c[0x0][0x390] ;  /* 0x0000e400ff087b82 */ /* 0x000e220000000a00 */
[----:B-1----:R-:W-:Y:S04]  /*0a90*/  STG.E desc[UR6][R2.64], R0 ;  /* 0x0000000002007986 */ /* 0x002fe8000c101906 */
[----:B--2---:R-:W-:Y:S04]  /*0aa0*/  STG.E desc[UR6][R6.64], R11 ;  /* 0x0000000b06007986 */ /* 0x004fe8000c101906 */
[----:B0-----:R-:W-:Y:S01]  /*0ab0*/  STG.E.64 desc[UR6][R8.64], R4 ;  /* 0x0000000408007986 */ /* 0x001fe2000c101b06 */
[----:B------:R-:W-:Y:S05]  /*0ac0*/  EXIT ;  /* 0x000000000000794d */ /* 0x000fea0003800000 */
.L_x_4:
[----:B------:R-:W-:-:S00]  /*0ad0*/  BRA `(.L_x_4) ;  /* 0xfffffffc00fc7947 */ /* 0x000fc0000383ffff */
[----:B------:R-:W-:-:S00]  /*0ae0*/  NOP ;  /* 0x0000000000007918 */ /* 0x000fc00000000000 */
        /* <DEDUP_REMOVED lines=9> */
.L_x_5:


//--------------------- .nv.shared._Z10shared_latPjS_Pmj --------------------------
	.section	.nv.shared._Z10shared_latPjS_Pmj,"aw",@nobits
	.sectionflags	@""
	.align	8
.nv.shared._Z10shared_latPjS_Pmj:
	.zero		33792


//--------------------- .nv.shared.reserved.0     --------------------------
	.section	.nv.shared.reserved.0,"aw",@nobits
	.weak		__nv_reservedSMEM_offset_0_alias
	.size		__nv_reservedSMEM_offset_0_alias, 0, 64
	.other		__nv_reservedSMEM_offset_0_alias,@"STO_CUDA_RESERVED_SHARED STV_DEFAULT"
__nv_reservedSMEM_offset_0_alias:
	.zero		0
	.zero		64


//--------------------- .nv.constant0._Z10shared_latPjS_Pmj --------------------------
	.section	.nv.constant0._Z10shared_latPjS_Pmj,"a",@progbits
	.sectionflags	@""
	.align	4
.nv.constant0._Z10shared_latPjS_Pmj:
	.zero		924


//--------------------- SYMBOLS --------------------------

	.type		.nv.reservedSmem.offset0,@object
	.size		.nv.reservedSmem.offset0,0x4
	.type		.nv.reservedSmem.cap,@object
	.size		.nv.reservedSmem.cap,0x4
